	.headerflags	@"EF_CUDA_TEXMODE_UNIFIED EF_CUDA_64BIT_ADDRESS EF_CUDA_ACCELERATORS EF_CUDA_SM90 EF_CUDA_VIRTUAL_SM(EF_CUDA_SM90)"
	.elftype	@"ET_EXEC"


//--------------------- .nv.info                  --------------------------
	.section	.nv.info,"",@"SHT_CUDA_INFO"
	.align	4


	//----- nvinfo : EIATTR_REGCOUNT
	.align		4
        /*0000*/ 	.byte	0x04, 0x2f
        /*0002*/ 	.short	(.L_1 - .L_0)
	.align		4
.L_0:
        /*0004*/ 	.word	index@(triton_poi_fused_convolution_leaky_relu_36)
        /*0008*/ 	.word	0x00000014


	//----- nvinfo : EIATTR_MIN_STACK_SIZE
	.align		4
.L_1:
        /*000c*/ 	.byte	0x04, 0x12
        /*000e*/ 	.short	(.L_3 - .L_2)
	.align		4
.L_2:
        /*0010*/ 	.word	index@(triton_poi_fused_convolution_leaky_relu_36)
        /*0014*/ 	.word	0x00000000


	//----- nvinfo : EIATTR_FRAME_SIZE
	.align		4
.L_3:
        /*0018*/ 	.byte	0x04, 0x11
        /*001a*/ 	.short	(.L_5 - .L_4)
	.align		4
.L_4:
        /*001c*/ 	.word	index@(triton_poi_fused_convolution_leaky_relu_36)
        /*0020*/ 	.word	0x00000000


	//----- nvinfo : EIATTR_MIN_STACK_SIZE
	.align		4
.L_5:
        /*0024*/ 	.byte	0x04, 0x12
        /*0026*/ 	.short	(.L_7 - .L_6)
	.align		4
.L_6:
        /*0028*/ 	.word	index@(triton_poi_fused_convolution_leaky_relu_36)
        /*002c*/ 	.word	0x00000000
.L_7:


//--------------------- .nv.info.triton_poi_fused_convolution_leaky_relu_36 --------------------------
	.section	.nv.info.triton_poi_fused_convolution_leaky_relu_36,"",@"SHT_CUDA_INFO"
	.sectionflags	@""
	.align	4


	//----- nvinfo : EIATTR_CUDA_API_VERSION
	.align		4
        /*0000*/ 	.byte	0x04, 0x37
        /*0002*/ 	.short	(.L_9 - .L_8)
.L_8:
        /*0004*/ 	.word	0x0000007c


	//----- nvinfo : EIATTR_KPARAM_INFO
	.align		4
.L_9:
        /*0008*/ 	.byte	0x04, 0x17
        /*000a*/ 	.short	(.L_11 - .L_10)
.L_10:
        /*000c*/ 	.word	0x00000000
        /*0010*/ 	.short	0x0005
        /*0012*/ 	.short	0x0028
        /*0014*/ 	.byte	0x00, 0xf0, 0x11, 0x00


	//----- nvinfo : EIATTR_KPARAM_INFO
	.align		4
.L_11:
        /*0018*/ 	.byte	0x04, 0x17
        /*001a*/ 	.short	(.L_13 - .L_12)
.L_12:
        /*001c*/ 	.word	0x00000000
        /*0020*/ 	.short	0x0004
        /*0022*/ 	.short	0x0020
        /*0024*/ 	.byte	0x00, 0xf4, 0x21, 0x00


	//----- nvinfo : EIATTR_KPARAM_INFO
	.align		4
.L_13:
        /*0028*/ 	.byte	0x04, 0x17
        /*002a*/ 	.short	(.L_15 - .L_14)
.L_14:
        /*002c*/ 	.word	0x00000000
        /*0030*/ 	.short	0x0003
        /*0032*/ 	.short	0x0018
        /*0034*/ 	.byte	0x00, 0xf4, 0x21, 0x00


	//----- nvinfo : EIATTR_KPARAM_INFO
	.align		4
.L_15:
        /*0038*/ 	.byte	0x04, 0x17
        /*003a*/ 	.short	(.L_17 - .L_16)
.L_16:
        /*003c*/ 	.word	0x00000000
        /*0040*/ 	.short	0x0002
        /*0042*/ 	.short	0x0010
        /*0044*/ 	.byte	0x00, 0xf4, 0x21, 0x00


	//----- nvinfo : EIATTR_KPARAM_INFO
	.align		4
.L_17:
        /*0048*/ 	.byte	0x04, 0x17
        /*004a*/ 	.short	(.L_19 - .L_18)
.L_18:
        /*004c*/ 	.word	0x00000000
        /*0050*/ 	.short	0x0001
        /*0052*/ 	.short	0x0008
        /*0054*/ 	.byte	0x00, 0xf4, 0x21, 0x00


	//----- nvinfo : EIATTR_KPARAM_INFO
	.align		4
.L_19:
        /*0058*/ 	.byte	0x04, 0x17
        /*005a*/ 	.short	(.L_21 - .L_20)
.L_20:
        /*005c*/ 	.word	0x00000000
        /*0060*/ 	.short	0x0000
        /*0062*/ 	.short	0x0000
        /*0064*/ 	.byte	0x00, 0xf4, 0x21, 0x00


	//----- nvinfo : EIATTR_SPARSE_MMA_MASK
	.align		4
.L_21:
        /*0068*/ 	.byte	0x03, 0x50
        /*006a*/ 	.short	0x0000


	//----- nvinfo : EIATTR_MAXREG_COUNT
	.align		4
        /*006c*/ 	.byte	0x03, 0x1b
        /*006e*/ 	.short	0x00ff


	//----- nvinfo : EIATTR_EXIT_INSTR_OFFSETS
	.align		4
        /*0070*/ 	.byte	0x04, 0x1c
        /*0072*/ 	.short	(.L_23 - .L_22)


	//   ....[0]....
.L_22:
        /*0074*/ 	.word	0x000002a0


	//----- nvinfo : EIATTR_REQNTID
	.align		4
.L_23:
        /*0078*/ 	.byte	0x04, 0x10
        /*007a*/ 	.short	(.L_25 - .L_24)
.L_24:
        /*007c*/ 	.word	0x00000080
        /*0080*/ 	.word	0x00000001
        /*0084*/ 	.word	0x00000001


	//----- nvinfo : EIATTR_CBANK_PARAM_SIZE
	.align		4
.L_25:
        /*0088*/ 	.byte	0x03, 0x19
        /*008a*/ 	.short	0x002c


	//----- nvinfo : EIATTR_PARAM_CBANK
	.align		4
        /*008c*/ 	.byte	0x04, 0x0a
        /*008e*/ 	.short	(.L_27 - .L_26)
	.align		4
.L_26:
        /*0090*/ 	.word	index@(.nv.constant0.triton_poi_fused_convolution_leaky_relu_36)
        /*0094*/ 	.short	0x0210
        /*0096*/ 	.short	0x002c


	//----- nvinfo : EIATTR_SW_WAR
	.align		4
.L_27:
        /*0098*/ 	.byte	0x04, 0x36
        /*009a*/ 	.short	(.L_29 - .L_28)
.L_28:
        /*009c*/ 	.word	0x00000008
.L_29:


//--------------------- .nv.callgraph             --------------------------
	.section	.nv.callgraph,"",@"SHT_CUDA_CALLGRAPH"
	.align	4
	.sectionentsize	8
	.align		4
        /*0000*/ 	.word	0x00000000
	.align		4
        /*0004*/ 	.word	0xffffffff
	.align		4
        /*0008*/ 	.word	0x00000000
	.align		4
        /*000c*/ 	.word	0xfffffffe
	.align		4
        /*0010*/ 	.word	0x00000000
	.align		4
        /*0014*/ 	.word	0xfffffffd
	.align		4
        /*0018*/ 	.word	0x00000000
	.align		4
        /*001c*/ 	.word	0xfffffffc


//--------------------- .text.triton_poi_fused_convolution_leaky_relu_36 --------------------------
	.section	.text.triton_poi_fused_convolution_leaky_relu_36,"ax",@progbits
	.align	128
        .global         triton_poi_fused_convolution_leaky_relu_36
        .type           triton_poi_fused_convolution_leaky_relu_36,@function
        .size           triton_poi_fused_convolution_leaky_relu_36,(.L_x_1 - triton_poi_fused_convolution_leaky_relu_36)
        .other          triton_poi_fused_convolution_leaky_relu_36,@"STO_CUDA_ENTRY STV_DEFAULT"
triton_poi_fused_convolution_leaky_relu_36:
.text.triton_poi_fused_convolution_leaky_relu_36:
[----:B------:R-:W-:Y:S01]  /*0000*/  LDC R1, c[0x0][0x28] ;  /* 0x00000a00ff017b82 */ /* 0x000fe20000000800 */
[----:B------:R-:W1:Y:S07]  /*0010*/  S2R R0, SR_TID.X ;  /* 0x0000000000007919 */ /* 0x000e6e0000002100 */
[----:B------:R-:W2:Y:S01]  /*0020*/  LDC.64 R4, c[0x0][0x220] ;  /* 0x00008800ff047b82 */ /* 0x000ea20000000a00 */
[----:B------:R-:W-:Y:S01]  /*0030*/  ULDC.64 UR4, c[0x0][0x208] ;  /* 0x0000820000047ab9 */ /* 0x000fe20000000a00 */
[----:B------:R-:W-:Y:S01]  /*0040*/  ULDC.64 UR6, c[0x0][0x228] ;  /* 0x00008a0000067ab9 */ /* 0x000fe20000000a00 */
[----:B------:R-:W3:Y:S01]  /*0050*/  S2R R11, SR_CTAID.X ;  /* 0x00000000000b7919 */ /* 0x000ee20000002500 */
[----:B------:R-:W-:-:S04]  /*0060*/  ULDC.64 UR8, c[0x0][0x230] ;  /* 0x00008c0000087ab9 */ /* 0x000fc80000000a00 */
[----:B------:R-:W4:Y:S01]  /*0070*/  LDC.64 R6, c[0x0][0x218] ;  /* 0x00008600ff067b82 */ /* 0x000f220000000a00 */
[----:B-1----:R-:W-:Y:S02]  /*0080*/  LOP3.LUT R0, R0, 0x7f, RZ, 0xc0, !PT ;  /* 0x0000007f00007812 */ /* 0x002fe400078ec0ff */
[----:B---3--:R-:W-:-:S03]  /*0090*/  SHF.R.U32.HI R2, RZ, 0x18, R11 ;  /* 0x00000018ff027819 */ /* 0x008fc6000001160b */
[----:B------:R-:W-:Y:S01]  /*00a0*/  IMAD R11, R11, 0x80, R0 ;  /* 0x000000800b0b7824 */ /* 0x000fe200078e0200 */
[----:B------:R-:W-:-:S03]  /*00b0*/  SGXT.U32 R0, R2, 0x1 ;  /* 0x000000010200781a */ /* 0x000fc60000000000 */
[C---:B----4-:R-:W-:Y:S01]  /*00c0*/  IMAD.WIDE R6, R11.reuse, 0x4, R6 ;  /* 0x000000040b067825 */ /* 0x050fe200078e0206 */
[----:B------:R-:W1:Y:S03]  /*00d0*/  LDC.64 R2, c[0x0][0x210] ;  /* 0x00008400ff027b82 */ /* 0x000e660000000a00 */
[----:B------:R-:W-:Y:S01]  /*00e0*/  IMAD.IADD R0, R11, 0x1, R0 ;  /* 0x000000010b007824 */ /* 0x000fe200078e0200 */
[----:B------:R-:W3:Y:S04]  /*00f0*/  LDG.E R12, desc[UR4][R6.64] ;  /* 0x00000004060c7981 */ /* 0x000ee8000c1e1900 */
[--C-:B------:R-:W-:Y:S02]  /*0100*/  SHF.R.S32.HI R8, RZ, 0x1, R0.reuse ;  /* 0x00000001ff087819 */ /* 0x100fe40000011400 */
[----:B------:R-:W-:-:S04]  /*0110*/  SHF.R.S32.HI R9, RZ, 0x1f, R0 ;  /* 0x0000001fff097819 */ /* 0x000fc80000011400 */
[----:B------:R-:W-:-:S04]  /*0120*/  LEA.HI R9, R9, R8, RZ, 0xa ;  /* 0x0000000809097211 */ /* 0x000fc800078f50ff */
[----:B------:R-:W-:-:S05]  /*0130*/  LOP3.LUT R9, R9, 0xfffffc00, RZ, 0xc0, !PT ;  /* 0xfffffc0009097812 */ /* 0x000fca00078ec0ff */
[----:B------:R-:W-:Y:S02]  /*0140*/  IMAD.IADD R9, R8, 0x1, -R9 ;  /* 0x0000000108097824 */ /* 0x000fe400078e0a09 */
[----:B-1----:R-:W-:-:S04]  /*0150*/  IMAD.WIDE R2, R11, 0x4, R2 ;  /* 0x000000040b027825 */ /* 0x002fc800078e0202 */
[----:B--2---:R-:W-:Y:S01]  /*0160*/  IMAD.WIDE R4, R9, 0x4, R4 ;  /* 0x0000000409047825 */ /* 0x004fe200078e0204 */
[----:B------:R-:W2:Y:S05]  /*0170*/  LDG.E R0, desc[UR4][R2.64] ;  /* 0x0000000402007981 */ /* 0x000eaa000c1e1900 */
[----:B------:R-:W2:Y:S01]  /*0180*/  LDG.E.EL R5, desc[UR4][R4.64] ;  /* 0x0000000404057981 */ /* 0x000ea2000c2e1900 */
[----:B------:R-:W-:Y:S02]  /*0190*/  SHF.R.S32.HI R14, RZ, 0x1f, R11 ;  /* 0x0000001fff0e7819 */ /* 0x000fe4000001140b */
[----:B------:R-:W-:Y:S02]  /*01a0*/  IADD3 R8, P2, R11, UR6, RZ ;  /* 0x000000060b087c10 */ /* 0x000fe4000ff5e0ff */
[----:B------:R-:W-:-:S02]  /*01b0*/  IADD3 R10, P3, R11, UR8, RZ ;  /* 0x000000080b0a7c10 */ /* 0x000fc4000ff7e0ff */
[----:B------:R-:W-:Y:S02]  /*01c0*/  IADD3.X R9, R14, UR7, RZ, P2, !PT ;  /* 0x000000070e097c10 */ /* 0x000fe400097fe4ff */
[----:B------:R-:W-:Y:S02]  /*01d0*/  IADD3.X R11, R14, UR9, RZ, P3, !PT ;  /* 0x000000090e0b7c10 */ /* 0x000fe40009ffe4ff */
[C---:B--2---:R-:W-:Y:S02]  /*01e0*/  FSETP.GT.AND P0, PT, R0.reuse, -R5, PT ;  /* 0x800000050000720b */ /* 0x044fe40003f04000 */
[C---:B---3--:R-:W-:Y:S01]  /*01f0*/  FSETP.GT.AND P1, PT, R5.reuse, -R12, PT ;  /* 0x8000000c0500720b */ /* 0x048fe20003f24000 */
[----:B------:R-:W-:Y:S01]  /*0200*/  FADD R13, R0, R5 ;  /* 0x00000005000d7221 */ /* 0x000fe20000000000 */
[----:B------:R-:W-:Y:S01]  /*0210*/  FADD R5, R5, R12 ;  /* 0x0000000c05057221 */ /* 0x000fe20000000000 */
[----:B------:R-:W-:Y:S02]  /*0220*/  SEL R15, RZ, 0x1, !P0 ;  /* 0x00000001ff0f7807 */ /* 0x000fe40004000000 */
[----:B------:R-:W-:-:S06]  /*0230*/  SEL R17, RZ, 0x1, !P1 ;  /* 0x00000001ff117807 */ /* 0x000fcc0004800000 */
[----:B------:R-:W-:Y:S02]  /*0240*/  @!P0 FMUL R13, R13, 0.10000000149011611938 ;  /* 0x3dcccccd0d0d8820 */ /* 0x000fe40000400000 */
[----:B------:R-:W-:Y:S01]  /*0250*/  @!P1 FMUL R5, R5, 0.10000000149011611938 ;  /* 0x3dcccccd05059820 */ /* 0x000fe20000400000 */
[----:B------:R-:W-:Y:S04]  /*0260*/  STG.E.U8 desc[UR4][R8.64], R15 ;  /* 0x0000000f08007986 */ /* 0x000fe8000c101104 */
[----:B------:R-:W-:Y:S04]  /*0270*/  STG.E desc[UR4][R2.64], R13 ;  /* 0x0000000d02007986 */ /* 0x000fe8000c101904 */
[----:B------:R-:W-:Y:S04]  /*0280*/  STG.E.U8 desc[UR4][R10.64], R17 ;  /* 0x000000110a007986 */ /* 0x000fe8000c101104 */
[----:B------:R-:W-:Y:S01]  /*0290*/  STG.E desc[UR4][R6.64], R5 ;  /* 0x0000000506007986 */ /* 0x000fe2000c101904 */
[----:B------:R-:W-:Y:S05]  /*02a0*/  EXIT ;  /* 0x000000000000794d */ /* 0x000fea0003800000 */
.L_x_0:
[----:B------:R-:W-:-:S00]  /*02b0*/  BRA `(.L_x_0) ;  /* 0xfffffffc00fc7947 */ /* 0x000fc0000383ffff */
[----:B------:R-:W-:-:S00]  /*02c0*/  NOP ;  /* 0x0000000000007918 */ /* 0x000fc00000000000 */
        /* <DEDUP_REMOVED lines=11> */
.L_x_1:


//--------------------- .nv.constant0.triton_poi_fused_convolution_leaky_relu_36 --------------------------
	.section	.nv.constant0.triton_poi_fused_convolution_leaky_relu_36,"a",@progbits
	.sectionflags	@""
	.align	4
.nv.constant0.triton_poi_fused_convolution_leaky_relu_36:
	.zero		572
